//
// Generated by NVIDIA NVVM Compiler
//
// Compiler Build ID: CL-36424714
// Cuda compilation tools, release 13.0, V13.0.88
// Based on NVVM 20.0.0
//

.version 9.0
.target sm_100
.address_size 64

	// .globl	_Z26findKbucketsByBlock_kernelPjS_S_S_S_S_iii
.extern .func  (.param .b32 func_retval0) vprintf
(
	.param .b64 vprintf_param_0,
	.param .b64 vprintf_param_1
)
;
.global .align 1 .b8 $str[48] = {10, 32, 116, 104, 114, 101, 97, 100, 32, 37, 100, 44, 32, 32, 98, 108, 111, 99, 107, 78, 117, 109, 75, 115, 32, 37, 100, 44, 32, 98, 108, 111, 99, 107, 75, 115, 79, 102, 102, 115, 101, 116, 32, 37, 100, 32, 10};
.global .align 1 .b8 $str$1[42] = {109, 97, 114, 107, 101, 100, 66, 117, 99, 107, 101, 116, 115, 91, 98, 108, 111, 99, 107, 75, 115, 79, 102, 102, 115, 101, 116, 32, 43, 32, 105, 93, 61, 37, 100, 32, 32, 32, 32, 32, 32};

.visible .entry _Z26findKbucketsByBlock_kernelPjS_S_S_S_S_iii(
	.param .u64 .ptr .align 1 _Z26findKbucketsByBlock_kernelPjS_S_S_S_S_iii_param_0,
	.param .u64 .ptr .align 1 _Z26findKbucketsByBlock_kernelPjS_S_S_S_S_iii_param_1,
	.param .u64 .ptr .align 1 _Z26findKbucketsByBlock_kernelPjS_S_S_S_S_iii_param_2,
	.param .u64 .ptr .align 1 _Z26findKbucketsByBlock_kernelPjS_S_S_S_S_iii_param_3,
	.param .u64 .ptr .align 1 _Z26findKbucketsByBlock_kernelPjS_S_S_S_S_iii_param_4,
	.param .u64 .ptr .align 1 _Z26findKbucketsByBlock_kernelPjS_S_S_S_S_iii_param_5,
	.param .u32 _Z26findKbucketsByBlock_kernelPjS_S_S_S_S_iii_param_6,
	.param .u32 _Z26findKbucketsByBlock_kernelPjS_S_S_S_S_iii_param_7,
	.param .u32 _Z26findKbucketsByBlock_kernelPjS_S_S_S_S_iii_param_8
)
{
	.local .align 8 .b8 	__local_depot0[16];
	.reg .b64 	%SP;
	.reg .b64 	%SPL;
	.reg .pred 	%p<16>;
	.reg .b32 	%r<82>;
	.reg .b64 	%rd<39>;

	mov.u64 	%SPL, __local_depot0;
	cvta.local.u64 	%SP, %SPL;
	ld.param.u64 	%rd8, [_Z26findKbucketsByBlock_kernelPjS_S_S_S_S_iii_param_0];
	ld.param.u64 	%rd9, [_Z26findKbucketsByBlock_kernelPjS_S_S_S_S_iii_param_1];
	ld.param.u64 	%rd13, [_Z26findKbucketsByBlock_kernelPjS_S_S_S_S_iii_param_2];
	ld.param.u64 	%rd10, [_Z26findKbucketsByBlock_kernelPjS_S_S_S_S_iii_param_3];
	ld.param.u64 	%rd11, [_Z26findKbucketsByBlock_kernelPjS_S_S_S_S_iii_param_4];
	ld.param.u64 	%rd12, [_Z26findKbucketsByBlock_kernelPjS_S_S_S_S_iii_param_5];
	ld.param.u32 	%r37, [_Z26findKbucketsByBlock_kernelPjS_S_S_S_S_iii_param_6];
	ld.param.u32 	%r38, [_Z26findKbucketsByBlock_kernelPjS_S_S_S_S_iii_param_7];
	ld.param.u32 	%r39, [_Z26findKbucketsByBlock_kernelPjS_S_S_S_S_iii_param_8];
	cvta.to.global.u64 	%rd1, %rd13;
	add.u64 	%rd14, %SP, 0;
	add.u64 	%rd2, %SPL, 0;
	mov.u32 	%r40, %ntid.x;
	mov.u32 	%r41, %ctaid.x;
	mov.u32 	%r42, %tid.x;
	mad.lo.s32 	%r1, %r40, %r41, %r42;
	setp.ge.s32 	%p1, %r1, %r38;
	@%p1 bra 	$L__BB0_13;
	cvta.to.global.u64 	%rd15, %rd12;
	cvta.to.global.u64 	%rd16, %rd11;
	mul.wide.s32 	%rd17, %r1, 4;
	add.s64 	%rd18, %rd15, %rd17;
	ld.global.u32 	%r2, [%rd18];
	add.s32 	%r43, %r1, 1;
	ld.global.u32 	%r44, [%rd18+4];
	setp.eq.s32 	%p2, %r43, %r38;
	selp.b32 	%r3, %r39, %r44, %p2;
	sub.s32 	%r4, %r3, %r2;
	mul.lo.s32 	%r74, %r37, %r1;
	add.s64 	%rd3, %rd16, %rd17;
	add.s32 	%r6, %r74, %r37;
	setp.lt.s32 	%p3, %r4, 1;
	@%p3 bra 	$L__BB0_6;
	ld.global.u32 	%r75, [%rd3];
	cvta.to.global.u64 	%rd4, %rd9;
	cvta.to.global.u64 	%rd5, %rd10;
	cvta.to.global.u64 	%rd6, %rd8;
	mov.b32 	%r68, 0;
$L__BB0_3:
	add.s32 	%r12, %r68, %r2;
	mul.wide.s32 	%rd19, %r12, 4;
	add.s64 	%rd20, %rd4, %rd19;
	ld.global.u32 	%r13, [%rd20];
	setp.ge.s32 	%p4, %r75, %r13;
	setp.ge.s32 	%p5, %r74, %r6;
	or.pred  	%p6, %p5, %p4;
	@%p6 bra 	$L__BB0_5;
$L__BB0_4:
	mul.wide.s32 	%rd21, %r74, 4;
	add.s64 	%rd22, %rd6, %rd21;
	ld.global.u32 	%r76, [%rd22];
	add.s32 	%r75, %r76, %r75;
	add.s32 	%r74, %r74, 1;
	setp.lt.s32 	%p7, %r75, %r13;
	setp.lt.s32 	%p8, %r74, %r6;
	and.pred  	%p9, %p8, %p7;
	@%p9 bra 	$L__BB0_4;
$L__BB0_5:
	add.s32 	%r47, %r74, -1;
	add.s64 	%rd24, %rd1, %rd19;
	st.global.u32 	[%rd24], %r47;
	sub.s32 	%r48, %r75, %r76;
	add.s64 	%rd25, %rd5, %rd19;
	st.global.u32 	[%rd25], %r48;
	add.s32 	%r68, %r68, 1;
	setp.ne.s32 	%p10, %r68, %r4;
	@%p10 bra 	$L__BB0_3;
$L__BB0_6:
	setp.lt.s32 	%p11, %r4, 1;
	st.local.v2.u32 	[%rd2], {%r1, %r4};
	st.local.u32 	[%rd2+8], %r2;
	mov.u64 	%rd26, $str;
	cvta.global.u64 	%rd27, %rd26;
	{ // callseq 0, 0
	.param .b64 param0;
	st.param.b64 	[param0], %rd27;
	.param .b64 param1;
	st.param.b64 	[param1], %rd14;
	.param .b32 retval0;
	call.uni (retval0), 
	vprintf, 
	(
	param0, 
	param1
	);
	ld.param.b32 	%r49, [retval0];
	} // callseq 0
	@%p11 bra 	$L__BB0_13;
	and.b32  	%r23, %r4, 3;
	sub.s32 	%r52, %r2, %r3;
	setp.gt.u32 	%p12, %r52, -4;
	mov.b32 	%r79, 0;
	@%p12 bra 	$L__BB0_10;
	and.b32  	%r79, %r4, 2147483644;
	neg.s32 	%r78, %r79;
	add.s64 	%rd7, %rd1, 8;
	mov.u64 	%rd31, $str$1;
	mov.u32 	%r77, %r2;
$L__BB0_9:
	mul.wide.s32 	%rd29, %r77, 4;
	add.s64 	%rd30, %rd7, %rd29;
	ld.global.u32 	%r53, [%rd30+-8];
	st.local.u32 	[%rd2], %r53;
	cvta.global.u64 	%rd32, %rd31;
	{ // callseq 1, 0
	.param .b64 param0;
	st.param.b64 	[param0], %rd32;
	.param .b64 param1;
	st.param.b64 	[param1], %rd14;
	.param .b32 retval0;
	call.uni (retval0), 
	vprintf, 
	(
	param0, 
	param1
	);
	ld.param.b32 	%r54, [retval0];
	} // callseq 1
	ld.global.u32 	%r56, [%rd30+-4];
	st.local.u32 	[%rd2], %r56;
	{ // callseq 2, 0
	.param .b64 param0;
	st.param.b64 	[param0], %rd32;
	.param .b64 param1;
	st.param.b64 	[param1], %rd14;
	.param .b32 retval0;
	call.uni (retval0), 
	vprintf, 
	(
	param0, 
	param1
	);
	ld.param.b32 	%r57, [retval0];
	} // callseq 2
	ld.global.u32 	%r59, [%rd30];
	st.local.u32 	[%rd2], %r59;
	{ // callseq 3, 0
	.param .b64 param0;
	st.param.b64 	[param0], %rd32;
	.param .b64 param1;
	st.param.b64 	[param1], %rd14;
	.param .b32 retval0;
	call.uni (retval0), 
	vprintf, 
	(
	param0, 
	param1
	);
	ld.param.b32 	%r60, [retval0];
	} // callseq 3
	ld.global.u32 	%r62, [%rd30+4];
	st.local.u32 	[%rd2], %r62;
	{ // callseq 4, 0
	.param .b64 param0;
	st.param.b64 	[param0], %rd32;
	.param .b64 param1;
	st.param.b64 	[param1], %rd14;
	.param .b32 retval0;
	call.uni (retval0), 
	vprintf, 
	(
	param0, 
	param1
	);
	ld.param.b32 	%r63, [retval0];
	} // callseq 4
	add.s32 	%r78, %r78, 4;
	add.s32 	%r77, %r77, 4;
	setp.ne.s32 	%p13, %r78, 0;
	@%p13 bra 	$L__BB0_9;
$L__BB0_10:
	setp.eq.s32 	%p14, %r23, 0;
	@%p14 bra 	$L__BB0_13;
	add.s32 	%r81, %r79, %r2;
	neg.s32 	%r80, %r23;
	mov.u64 	%rd36, $str$1;
$L__BB0_12:
	.pragma "nounroll";
	mul.wide.s32 	%rd34, %r81, 4;
	add.s64 	%rd35, %rd1, %rd34;
	ld.global.u32 	%r65, [%rd35];
	st.local.u32 	[%rd2], %r65;
	cvta.global.u64 	%rd37, %rd36;
	{ // callseq 5, 0
	.param .b64 param0;
	st.param.b64 	[param0], %rd37;
	.param .b64 param1;
	st.param.b64 	[param1], %rd14;
	.param .b32 retval0;
	call.uni (retval0), 
	vprintf, 
	(
	param0, 
	param1
	);
	ld.param.b32 	%r66, [retval0];
	} // callseq 5
	add.s32 	%r81, %r81, 1;
	add.s32 	%r80, %r80, 1;
	setp.ne.s32 	%p15, %r80, 0;
	@%p15 bra 	$L__BB0_12;
$L__BB0_13:
	ret;

}


// ===== COMPILED SASS (sm_100) =====

	.target	sm_100

	.elftype	@"ET_EXEC"


//--------------------- .note.nv.tkinfo           --------------------------
	.section	.note.nv.tkinfo,"",@"SHT_NOTE"
	.sectionflags	@"SHF_NOTE_NV_TKINFO"
	.tkinfo
        /*0018*/ 	.word	0x00000002
        /*0030*/ 	.string	""
        /*0030*/ 	.string	"ptxas"
        /*0030*/ 	.string	"Cuda compilation tools, release 13.0, V13.0.88"
        /*0030*/ 	.string	"Build cuda_13.0.r13.0/compiler.36424714_0"
        /*0030*/ 	.string	"-arch sm_100 -m 64 "



//--------------------- .note.nv.cuinfo           --------------------------
	.section	.note.nv.cuinfo,"",@"SHT_NOTE"
	.sectionflags	@"SHF_NOTE_NV_CUINFO"
        /*0018*/ 	.short	0x0002
        /*001a*/ 	.short	0x0064
        /*001c*/ 	.short	0x0082
	.zero		2


//--------------------- .nv.info                  --------------------------
	.section	.nv.info,"",@"SHT_CUDA_INFO"
	.align	4


	//----- nvinfo : EIATTR_REGCOUNT
	.align		4
        /*0000*/ 	.byte	0x04, 0x2f
        /*0002*/ 	.short	(.L_3 - .L_2)
	.align		4
.L_2:
        /*0004*/ 	.word	index@(_Z26findKbucketsByBlock_kernelPjS_S_S_S_S_iii)
        /*0008*/ 	.word	0x00000020


	//----- nvinfo : EIATTR_FRAME_SIZE
	.align		4
.L_3:
        /*000c*/ 	.byte	0x04, 0x11
        /*000e*/ 	.short	(.L_5 - .L_4)
	.align		4
.L_4:
        /*0010*/ 	.word	index@(_Z26findKbucketsByBlock_kernelPjS_S_S_S_S_iii)
        /*0014*/ 	.word	0x00000010


	//----- nvinfo : EIATTR_MIN_STACK_SIZE
	.align		4
.L_5:
        /*0018*/ 	.byte	0x04, 0x12
        /*001a*/ 	.short	(.L_7 - .L_6)
	.align		4
.L_6:
        /*001c*/ 	.word	index@(_Z26findKbucketsByBlock_kernelPjS_S_S_S_S_iii)
        /*0020*/ 	.word	0x00000010
.L_7:


//--------------------- .nv.compat                --------------------------
	.section	.nv.compat,"",@"SHT_CUDA_COMPAT_INFO"
	.align	4
        /*0000*/ 	.byte	0x02, 0x09, 0x00, 0x00, 0x02, 0x02, 0x01, 0x00, 0x02, 0x05, 0x05, 0x00, 0x03, 0x07, 0x01, 0x01
        /*0010*/ 	.byte	0x02, 0x03, 0x00, 0x00, 0x02, 0x06, 0x01, 0x00, 0x04, 0x0b, 0x08, 0x00, 0x09, 0x00, 0x00, 0x00
        /*0020*/ 	.byte	0x00, 0x00, 0x00, 0x00


//--------------------- .nv.info._Z26findKbucketsByBlock_kernelPjS_S_S_S_S_iii --------------------------
	.section	.nv.info._Z26findKbucketsByBlock_kernelPjS_S_S_S_S_iii,"",@"SHT_CUDA_INFO"
	.sectionflags	@""
	.align	4


	//----- nvinfo : EIATTR_CUDA_API_VERSION
	.align		4
        /*0000*/ 	.byte	0x04, 0x37
        /*0002*/ 	.short	(.L_9 - .L_8)
.L_8:
        /*0004*/ 	.word	0x00000082


	//----- nvinfo : EIATTR_KPARAM_INFO
	.align		4
.L_9:
        /*0008*/ 	.byte	0x04, 0x17
        /*000a*/ 	.short	(.L_11 - .L_10)
.L_10:
        /*000c*/ 	.word	0x00000000
        /*0010*/ 	.short	0x0008
        /*0012*/ 	.short	0x0038
        /*0014*/ 	.byte	0x00, 0xf0, 0x11, 0x00


	//----- nvinfo : EIATTR_KPARAM_INFO
	.align		4
.L_11:
        /*0018*/ 	.byte	0x04, 0x17
        /*001a*/ 	.short	(.L_13 - .L_12)
.L_12:
        /*001c*/ 	.word	0x00000000
        /*0020*/ 	.short	0x0007
        /*0022*/ 	.short	0x0034
        /*0024*/ 	.byte	0x00, 0xf0, 0x11, 0x00


	//----- nvinfo : EIATTR_KPARAM_INFO
	.align		4
.L_13:
        /*0028*/ 	.byte	0x04, 0x17
        /*002a*/ 	.short	(.L_15 - .L_14)
.L_14:
        /*002c*/ 	.word	0x00000000
        /*0030*/ 	.short	0x0006
        /*0032*/ 	.short	0x0030
        /*0034*/ 	.byte	0x00, 0xf0, 0x11, 0x00


	//----- nvinfo : EIATTR_KPARAM_INFO
	.align		4
.L_15:
        /*0038*/ 	.byte	0x04, 0x17
        /*003a*/ 	.short	(.L_17 - .L_16)
.L_16:
        /*003c*/ 	.word	0x00000000
        /*0040*/ 	.short	0x0005
        /*0042*/ 	.short	0x0028
        /*0044*/ 	.byte	0x00, 0xf5, 0x21, 0x00


	//----- nvinfo : EIATTR_KPARAM_INFO
	.align		4
.L_17:
        /*0048*/ 	.byte	0x04, 0x17
        /*004a*/ 	.short	(.L_19 - .L_18)
.L_18:
        /*004c*/ 	.word	0x00000000
        /*0050*/ 	.short	0x0004
        /*0052*/ 	.short	0x0020
        /*0054*/ 	.byte	0x00, 0xf5, 0x21, 0x00


	//----- nvinfo : EIATTR_KPARAM_INFO
	.align		4
.L_19:
        /*0058*/ 	.byte	0x04, 0x17
        /*005a*/ 	.short	(.L_21 - .L_20)
.L_20:
        /*005c*/ 	.word	0x00000000
        /*0060*/ 	.short	0x0003
        /*0062*/ 	.short	0x0018
        /*0064*/ 	.byte	0x00, 0xf5, 0x21, 0x00


	//----- nvinfo : EIATTR_KPARAM_INFO
	.align		4
.L_21:
        /*0068*/ 	.byte	0x04, 0x17
        /*006a*/ 	.short	(.L_23 - .L_22)
.L_22:
        /*006c*/ 	.word	0x00000000
        /*0070*/ 	.short	0x0002
        /*0072*/ 	.short	0x0010
        /*0074*/ 	.byte	0x00, 0xf5, 0x21, 0x00


	//----- nvinfo : EIATTR_KPARAM_INFO
	.align		4
.L_23:
        /*0078*/ 	.byte	0x04, 0x17
        /*007a*/ 	.short	(.L_25 - .L_24)
.L_24:
        /*007c*/ 	.word	0x00000000
        /*0080*/ 	.short	0x0001
        /*0082*/ 	.short	0x0008
        /*0084*/ 	.byte	0x00, 0xf5, 0x21, 0x00


	//----- nvinfo : EIATTR_KPARAM_INFO
	.align		4
.L_25:
        /*0088*/ 	.byte	0x04, 0x17
        /*008a*/ 	.short	(.L_27 - .L_26)
.L_26:
        /*008c*/ 	.word	0x00000000
        /*0090*/ 	.short	0x0000
        /*0092*/ 	.short	0x0000
        /*0094*/ 	.byte	0x00, 0xf5, 0x21, 0x00


	//----- nvinfo : EIATTR_SPARSE_MMA_MASK
	.align		4
.L_27:
        /*0098*/ 	.byte	0x03, 0x50
        /*009a*/ 	.short	0x0000


	//----- nvinfo : EIATTR_MAXREG_COUNT
	.align		4
        /*009c*/ 	.byte	0x03, 0x1b
        /*009e*/ 	.short	0x00ff


	//----- nvinfo : EIATTR_EXTERNS
	.align		4
        /*00a0*/ 	.byte	0x04, 0x0f
        /*00a2*/ 	.short	(.L_29 - .L_28)


	//   ....[0]....
	.align		4
.L_28:
        /*00a4*/ 	.word	index@(vprintf)


	//----- nvinfo : EIATTR_MERCURY_ISA_VERSION
	.align		4
.L_29:
        /*00a8*/ 	.byte	0x03, 0x5f
        /*00aa*/ 	.short	0x0101


	//----- nvinfo : EIATTR_VRC_CTA_INIT_COUNT
	.align		4
        /*00ac*/ 	.byte	0x02, 0x4a
	.zero		1
	.zero		1


	//----- nvinfo : EIATTR_SYSCALL_OFFSETS
	.align		4
        /*00b0*/ 	.byte	0x04, 0x46
        /*00b2*/ 	.short	(.L_31 - .L_30)


	//   ....[0]....
.L_30:
        /*00b4*/ 	.word	0x00000490


	//   ....[1]....
        /*00b8*/ 	.word	0x00000660


	//   ....[2]....
        /*00bc*/ 	.word	0x00000740


	//   ....[3]....
        /*00c0*/ 	.word	0x000007e0


	//   ....[4]....
        /*00c4*/ 	.word	0x00000880


	//   ....[5]....
        /*00c8*/ 	.word	0x00000a00


	//----- nvinfo : EIATTR_EXIT_INSTR_OFFSETS
	.align		4
.L_31:
        /*00cc*/ 	.byte	0x04, 0x1c
        /*00ce*/ 	.short	(.L_33 - .L_32)


	//   ....[0]....
.L_32:
        /*00d0*/ 	.word	0x000000c0


	//   ....[1]....
        /*00d4*/ 	.word	0x000004b0


	//   ....[2]....
        /*00d8*/ 	.word	0x000008e0


	//   ....[3]....
        /*00dc*/ 	.word	0x00000a40


	//----- nvinfo : EIATTR_CRS_STACK_SIZE
	.align		4
.L_33:
        /*00e0*/ 	.byte	0x04, 0x1e
        /*00e2*/ 	.short	(.L_35 - .L_34)
.L_34:
        /*00e4*/ 	.word	0x00000000


	//----- nvinfo : EIATTR_CBANK_PARAM_SIZE
	.align		4
.L_35:
        /*00e8*/ 	.byte	0x03, 0x19
        /*00ea*/ 	.short	0x003c


	//----- nvinfo : EIATTR_PARAM_CBANK
	.align		4
        /*00ec*/ 	.byte	0x04, 0x0a
        /*00ee*/ 	.short	(.L_37 - .L_36)
	.align		4
.L_36:
        /*00f0*/ 	.word	index@(.nv.constant0._Z26findKbucketsByBlock_kernelPjS_S_S_S_S_iii)
        /*00f4*/ 	.short	0x0380
        /*00f6*/ 	.short	0x003c


	//----- nvinfo : EIATTR_SW_WAR
	.align		4
.L_37:
        /*00f8*/ 	.byte	0x04, 0x36
        /*00fa*/ 	.short	(.L_39 - .L_38)
.L_38:
        /*00fc*/ 	.word	0x00000008
.L_39:


//--------------------- .nv.callgraph             --------------------------
	.section	.nv.callgraph,"",@"SHT_CUDA_CALLGRAPH"
	.align	4
	.sectionentsize	8
	.align		4
        /*0000*/ 	.word	0x00000000
	.align		4
        /*0004*/ 	.word	0xffffffff
	.align		4
        /*0008*/ 	.word	index@(_Z26findKbucketsByBlock_kernelPjS_S_S_S_S_iii)
	.align		4
        /*000c*/ 	.word	index@(vprintf)
	.align		4
        /*0010*/ 	.word	0x00000000
	.align		4
        /*0014*/ 	.word	0xfffffffe
	.align		4
        /*0018*/ 	.word	0x00000000
	.align		4
        /*001c*/ 	.word	0xfffffffd
	.align		4
        /*0020*/ 	.word	0x00000000
	.align		4
        /*0024*/ 	.word	0xfffffffc


//--------------------- .nv.constant4             --------------------------
	.section	.nv.constant4,"a",@progbits
	.align	8
	.align		8
.nv.constant4:
        /*0000*/ 	.dword	vprintf
	.align		8
        /*0008*/ 	.dword	$str
	.align		8
        /*0010*/ 	.dword	$str$1


//--------------------- .text._Z26findKbucketsByBlock_kernelPjS_S_S_S_S_iii --------------------------
	.section	.text._Z26findKbucketsByBlock_kernelPjS_S_S_S_S_iii,"ax",@progbits
	.align	128
        .global         _Z26findKbucketsByBlock_kernelPjS_S_S_S_S_iii
        .type           _Z26findKbucketsByBlock_kernelPjS_S_S_S_S_iii,@function
        .size           _Z26findKbucketsByBlock_kernelPjS_S_S_S_S_iii,(.L_x_17 - _Z26findKbucketsByBlock_kernelPjS_S_S_S_S_iii)
        .other          _Z26findKbucketsByBlock_kernelPjS_S_S_S_S_iii,@"STO_CUDA_ENTRY STV_DEFAULT"
_Z26findKbucketsByBlock_kernelPjS_S_S_S_S_iii:
.text._Z26findKbucketsByBlock_kernelPjS_S_S_S_S_iii:
[----:B------:R-:W0:Y:S01]  /*0000*/  LDC R1, c[0x0][0x37c] ;  /* 0x0000df00ff017b82 */ /* 0x000e220000000800 */
[----:B------:R-:W1:Y:S01]  /*0010*/  S2R R16, SR_CTAID.X ;  /* 0x0000000000107919 */ /* 0x000e620000002500 */
[----:B------:R-:W2:Y:S01]  /*0020*/  LDCU UR5, c[0x0][0x2fc] ;  /* 0x00005f80ff0577ac */ /* 0x000ea20008000800 */
[----:B0-----:R-:W-:Y:S01]  /*0030*/  VIADD R1, R1, 0xfffffff0 ;  /* 0xfffffff001017836 */ /* 0x001fe20000000000 */
[----:B------:R-:W1:Y:S01]  /*0040*/  S2R R3, SR_TID.X ;  /* 0x0000000000037919 */ /* 0x000e620000002100 */
[----:B------:R-:W1:Y:S01]  /*0050*/  LDCU UR6, c[0x0][0x360] ;  /* 0x00006c00ff0677ac */ /* 0x000e620008000800 */
[----:B------:R-:W0:Y:S01]  /*0060*/  LDCU UR7, c[0x0][0x3b4] ;  /* 0x00007680ff0777ac */ /* 0x000e220008000800 */
[----:B------:R-:W3:Y:S02]  /*0070*/  LDCU UR4, c[0x0][0x2f8] ;  /* 0x00005f00ff0477ac */ /* 0x000ee40008000800 */
[----:B---3--:R-:W-:Y:S01]  /*0080*/  IADD3 R19, P1, PT, R1, UR4, RZ ;  /* 0x0000000401137c10 */ /* 0x008fe2000ff3e0ff */
[----:B-1----:R-:W-:-:S04]  /*0090*/  IMAD R16, R16, UR6, R3 ;  /* 0x0000000610107c24 */ /* 0x002fc8000f8e0203 */
[----:B--2---:R-:W-:Y:S01]  /*00a0*/  IMAD.X R18, RZ, RZ, UR5, P1 ;  /* 0x00000005ff127e24 */ /* 0x004fe200088e06ff */
[----:B0-----:R-:W-:-:S13]  /*00b0*/  ISETP.GE.AND P0, PT, R16, UR7, PT ;  /* 0x0000000710007c0c */ /* 0x001fda000bf06270 */
[----:B------:R-:W-:Y:S05]  /*00c0*/  @P0 EXIT ;  /* 0x000000000000094d */ /* 0x000fea0003800000 */
[----:B------:R-:W0:Y:S01]  /*00d0*/  LDC.64 R4, c[0x0][0x3a8] ;  /* 0x0000ea00ff047b82 */ /* 0x000e220000000a00 */
[----:B------:R-:W1:Y:S01]  /*00e0*/  LDCU.64 UR36, c[0x0][0x358] ;  /* 0x00006b00ff2477ac */ /* 0x000e620008000a00 */
[----:B------:R-:W-:-:S06]  /*00f0*/  VIADD R0, R16, 0x1 ;  /* 0x0000000110007836 */ /* 0x000fcc0000000000 */
[----:B------:R-:W2:Y:S01]  /*0100*/  LDC.64 R6, c[0x0][0x3a0] ;  /* 0x0000e800ff067b82 */ /* 0x000ea20000000a00 */
[----:B0-----:R-:W-:-:S05]  /*0110*/  IMAD.WIDE R4, R16, 0x4, R4 ;  /* 0x0000000410047825 */ /* 0x001fca00078e0204 */
[----:B-1----:R0:W3:Y:S04]  /*0120*/  LDG.E R23, desc[UR36][R4.64+0x4] ;  /* 0x0000042404177981 */ /* 0x0020e8000c1e1900 */
[----:B------:R-:W4:Y:S01]  /*0130*/  LDG.E R2, desc[UR36][R4.64] ;  /* 0x0000002404027981 */ /* 0x000f22000c1e1900 */
[----:B------:R-:W-:Y:S01]  /*0140*/  ISETP.NE.AND P0, PT, R0, UR7, PT ;  /* 0x0000000700007c0c */ /* 0x000fe2000bf05270 */
[----:B------:R-:W-:-:S12]  /*0150*/  BSSY.RECONVERGENT B0, `(.L_x_0) ;  /* 0x0000027000007945 */ /* 0x000fd80003800200 */
[----:B---3--:R-:W4:Y:S02]  /*0160*/  @!P0 LDC R23, c[0x0][0x3b8] ;  /* 0x0000ee00ff178b82 */ /* 0x008f240000000800 */
[----:B----4-:R-:W-:-:S04]  /*0170*/  IADD3 R17, PT, PT, -R2, R23, RZ ;  /* 0x0000001702117210 */ /* 0x010fc80007ffe1ff */
[----:B------:R-:W-:-:S13]  /*0180*/  ISETP.GE.AND P0, PT, R17, 0x1, PT ;  /* 0x000000011100780c */ /* 0x000fda0003f06270 */
[----:B0-2---:R-:W-:Y:S05]  /*0190*/  @!P0 BRA `(.L_x_1) ;  /* 0x0000000000888947 */ /* 0x005fea0003800000 */
[C---:B------:R-:W-:Y:S01]  /*01a0*/  IMAD.WIDE R4, R16.reuse, 0x4, R6 ;  /* 0x0000000410047825 */ /* 0x040fe200078e0206 */
[----:B------:R-:W0:Y:S04]  /*01b0*/  LDCU UR4, c[0x0][0x3b0] ;  /* 0x00007600ff0477ac */ /* 0x000e280008000800 */
[----:B------:R1:W5:Y:S01]  /*01c0*/  LDG.E R8, desc[UR36][R4.64] ;  /* 0x0000002404087981 */ /* 0x000362000c1e1900 */
[----:B------:R-:W-:Y:S02]  /*01d0*/  IMAD.MOV.U32 R3, RZ, RZ, RZ ;  /* 0x000000ffff037224 */ /* 0x000fe400078e00ff */
[----:B0-----:R-:W-:-:S04]  /*01e0*/  IMAD R9, R16, UR4, RZ ;  /* 0x0000000410097c24 */ /* 0x001fc8000f8e02ff */
[----:B-1----:R-:W-:-:S07]  /*01f0*/  VIADD R0, R9, UR4 ;  /* 0x0000000409007c36 */ /* 0x002fce0008000000 */
.L_x_5:
[----:B0-----:R-:W0:Y:S01]  /*0200*/  LDC.64 R12, c[0x0][0x388] ;  /* 0x0000e200ff0c7b82 */ /* 0x001e220000000a00 */
[----:B------:R-:W-:-:S07]  /*0210*/  IMAD.IADD R11, R2, 0x1, R3 ;  /* 0x00000001020b7824 */ /* 0x000fce00078e0203 */
[----:B------:R-:W1:Y:S08]  /*0220*/  LDC.64 R4, c[0x0][0x390] ;  /* 0x0000e400ff047b82 */ /* 0x000e700000000a00 */
[----:B------:R-:W2:Y:S01]  /*0230*/  LDC.64 R6, c[0x0][0x398] ;  /* 0x0000e600ff067b82 */ /* 0x000ea20000000a00 */
[----:B0-----:R-:W-:-:S05]  /*0240*/  IMAD.WIDE R12, R11, 0x4, R12 ;  /* 0x000000040b0c7825 */ /* 0x001fca00078e020c */
[----:B------:R-:W3:Y:S01]  /*0250*/  LDG.E R15, desc[UR36][R12.64] ;  /* 0x000000240c0f7981 */ /* 0x000ee2000c1e1900 */
[----:B------:R-:W-:Y:S01]  /*0260*/  BSSY.RECONVERGENT B1, `(.L_x_2) ;  /* 0x000000e000017945 */ /* 0x000fe20003800200 */
[----:B-1----:R-:W-:-:S04]  /*0270*/  IMAD.WIDE R4, R11, 0x4, R4 ;  /* 0x000000040b047825 */ /* 0x002fc800078e0204 */
[----:B--2---:R-:W-:Y:S02]  /*0280*/  IMAD.WIDE R6, R11, 0x4, R6 ;  /* 0x000000040b067825 */ /* 0x004fe400078e0206 */
[----:B------:R-:W0:Y:S01]  /*0290*/  LDC.64 R10, c[0x0][0x380] ;  /* 0x0000e000ff0a7b82 */ /* 0x000e220000000a00 */
[----:B---3-5:R-:W-:-:S04]  /*02a0*/  ISETP.GE.AND P0, PT, R8, R15, PT ;  /* 0x0000000f0800720c */ /* 0x028fc80003f06270 */
[----:B------:R-:W-:-:S13]  /*02b0*/  ISETP.GE.OR P0, PT, R9, R0, P0 ;  /* 0x000000000900720c */ /* 0x000fda0000706670 */
[----:B0-----:R-:W-:Y:S05]  /*02c0*/  @P0 BRA `(.L_x_3) ;  /* 0x00000000001c0947 */ /* 0x001fea0003800000 */
.L_x_4:
[----:B------:R-:W-:-:S05]  /*02d0*/  IMAD.WIDE R12, R9, 0x4, R10 ;  /* 0x00000004090c7825 */ /* 0x000fca00078e020a */
[----:B------:R-:W2:Y:S01]  /*02e0*/  LDG.E R21, desc[UR36][R12.64] ;  /* 0x000000240c157981 */ /* 0x000ea2000c1e1900 */
[----:B------:R-:W-:-:S04]  /*02f0*/  IADD3 R9, PT, PT, R9, 0x1, RZ ;  /* 0x0000000109097810 */ /* 0x000fc80007ffe0ff */
[----:B------:R-:W-:Y:S01]  /*0300*/  ISETP.GE.AND P0, PT, R9, R0, PT ;  /* 0x000000000900720c */ /* 0x000fe20003f06270 */
[----:B--2---:R-:W-:-:S05]  /*0310*/  IMAD.IADD R8, R21, 0x1, R8 ;  /* 0x0000000115087824 */ /* 0x004fca00078e0208 */
[----:B------:R-:W-:-:S13]  /*0320*/  ISETP.LT.AND P1, PT, R8, R15, PT ;  /* 0x0000000f0800720c */ /* 0x000fda0003f21270 */
[----:B------:R-:W-:Y:S05]  /*0330*/  @!P0 BRA P1, `(.L_x_4) ;  /* 0xfffffffc00e48947 */ /* 0x000fea000083ffff */
.L_x_3:
[----:B------:R-:W-:Y:S05]  /*0340*/  BSYNC.RECONVERGENT B1 ;  /* 0x0000000000017941 */ /* 0x000fea0003800200 */
.L_x_2:
[----:B------:R-:W-:Y:S01]  /*0350*/  VIADD R11, R9, 0xffffffff ;  /* 0xffffffff090b7836 */ /* 0x000fe20000000000 */
[----:B------:R-:W-:Y:S01]  /*0360*/  IADD3 R3, PT, PT, R3, 0x1, RZ ;  /* 0x0000000103037810 */ /* 0x000fe20007ffe0ff */
[----:B------:R-:W-:-:S03]  /*0370*/  IMAD.IADD R13, R8, 0x1, -R21 ;  /* 0x00000001080d7824 */ /* 0x000fc600078e0a15 */
[----:B------:R0:W-:Y:S01]  /*0380*/  STG.E desc[UR36][R4.64], R11 ;  /* 0x0000000b04007986 */ /* 0x0001e2000c101924 */
[----:B------:R-:W-:-:S03]  /*0390*/  ISETP.NE.AND P0, PT, R3, R17, PT ;  /* 0x000000110300720c */ /* 0x000fc60003f05270 */
[----:B------:R0:W-:Y:S10]  /*03a0*/  STG.E desc[UR36][R6.64], R13 ;  /* 0x0000000d06007986 */ /* 0x0001f4000c101924 */
[----:B------:R-:W-:Y:S05]  /*03b0*/  @P0 BRA `(.L_x_5) ;  /* 0xfffffffc00900947 */ /* 0x000fea000383ffff */
.L_x_1:
[----:B------:R-:W-:Y:S05]  /*03c0*/  BSYNC.RECONVERGENT B0 ;  /* 0x0000000000007941 */ /* 0x000fea0003800200 */
.L_x_0:
[----:B------:R1:W-:Y:S01]  /*03d0*/  STL.64 [R1], R16 ;  /* 0x0000001001007387 */ /* 0x0003e20000100a00 */
[----:B------:R-:W2:Y:S01]  /*03e0*/  LDCU.64 UR4, c[0x4][0x8] ;  /* 0x01000100ff0477ac */ /* 0x000ea20008000a00 */
[----:B------:R-:W-:Y:S01]  /*03f0*/  MOV R0, 0x0 ;  /* 0x0000000000007802 */ /* 0x000fe20000000f00 */
[----:B0-----:R-:W-:Y:S01]  /*0400*/  IMAD.MOV.U32 R7, RZ, RZ, R18 ;  /* 0x000000ffff077224 */ /* 0x001fe200078e0012 */
[----:B------:R1:W-:Y:S01]  /*0410*/  STL [R1+0x8], R2 ;  /* 0x0000080201007387 */ /* 0x0003e20000100800 */
[----:B------:R-:W-:Y:S01]  /*0420*/  ISETP.GE.AND P0, PT, R17, 0x1, PT ;  /* 0x000000011100780c */ /* 0x000fe20003f06270 */
[----:B------:R0:W3:Y:S01]  /*0430*/  LDC.64 R8, c[0x4][R0] ;  /* 0x0100000000087b82 */ /* 0x0000e20000000a00 */
[----:B------:R-:W-:Y:S02]  /*0440*/  MOV R6, R19 ;  /* 0x0000001300067202 */ /* 0x000fe40000000f00 */
[----:B0-----:R-:W-:Y:S01]  /*0450*/  P2R R0, PR, RZ, 0x1 ;  /* 0x00000001ff007803 */ /* 0x001fe20000000000 */
[----:B--2---:R-:W-:-:S02]  /*0460*/  IMAD.U32 R4, RZ, RZ, UR4 ;  /* 0x00000004ff047e24 */ /* 0x004fc4000f8e00ff */
[----:B-1----:R-:W-:-:S07]  /*0470*/  IMAD.U32 R5, RZ, RZ, UR5 ;  /* 0x00000005ff057e24 */ /* 0x002fce000f8e00ff */
[----:B------:R-:W-:-:S07]  /*0480*/  LEPC R20, `(.L_x_6) ;  /* 0x000000001014794e */ /* 0x000fce0000000000 */
[----:B---3--:R-:W-:Y:S05]  /*0490*/  CALL.ABS.NOINC R8 ;  /* 0x0000000008007343 */ /* 0x008fea0003c00000 */
.L_x_6:
[----:B------:R-:W-:-:S13]  /*04a0*/  ISETP.GE.AND P6, PT, R17, 0x1, PT ;  /* 0x000000011100780c */ /* 0x000fda0003fc6270 */
[----:B------:R-:W-:Y:S05]  /*04b0*/  @!P6 EXIT ;  /* 0x000000000000e94d */ /* 0x000fea0003800000 */
[----:B------:R-:W-:Y:S01]  /*04c0*/  IMAD.IADD R23, R2, 0x1, -R23 ;  /* 0x0000000102177824 */ /* 0x000fe200078e0a17 */
[----:B------:R-:W-:Y:S01]  /*04d0*/  BSSY.RECONVERGENT B6, `(.L_x_7) ;  /* 0x000003f000067945 */ /* 0x000fe20003800200 */
[----:B------:R-:W-:Y:S01]  /*04e0*/  HFMA2 R25, -RZ, RZ, 0, 0 ;  /* 0x00000000ff197431 */ /* 0x000fe200000001ff */
[----:B------:R-:W-:Y:S02]  /*04f0*/  LOP3.LUT R24, R17, 0x3, RZ, 0xc0, !PT ;  /* 0x0000000311187812 */ /* 0x000fe400078ec0ff */
[----:B------:R-:W-:-:S13]  /*0500*/  ISETP.GT.U32.AND P0, PT, R23, -0x4, PT ;  /* 0xfffffffc1700780c */ /* 0x000fda0003f04070 */
[----:B------:R-:W-:Y:S05]  /*0510*/  @P0 BRA `(.L_x_8) ;  /* 0x0000000000e80947 */ /* 0x000fea0003800000 */
[----:B------:R-:W0:Y:S01]  /*0520*/  LDC.64 R4, c[0x0][0x390] ;  /* 0x0000e400ff047b82 */ /* 0x000e220000000a00 */
[----:B------:R-:W-:Y:S01]  /*0530*/  LOP3.LUT R25, R17, 0x7ffffffc, RZ, 0xc0, !PT ;  /* 0x7ffffffc11197812 */ /* 0x000fe200078ec0ff */
[----:B------:R-:W-:-:S04]  /*0540*/  IMAD.MOV.U32 R27, RZ, RZ, R2 ;  /* 0x000000ffff1b7224 */ /* 0x000fc800078e0002 */
[----:B------:R-:W-:Y:S01]  /*0550*/  IMAD.MOV R22, RZ, RZ, -R25 ;  /* 0x000000ffff167224 */ /* 0x000fe200078e0a19 */
[----:B0-----:R-:W-:-:S04]  /*0560*/  IADD3 R16, P0, PT, R4, 0x8, RZ ;  /* 0x0000000804107810 */ /* 0x001fc80007f1e0ff */
[----:B------:R-:W-:-:S09]  /*0570*/  IADD3.X R17, PT, PT, RZ, R5, RZ, P0, !PT ;  /* 0x00000005ff117210 */ /* 0x000fd200007fe4ff */
.L_x_13:
[----:B------:R-:W-:Y:S01]  /*0580*/  IMAD.WIDE R10, R27, 0x4, R16 ;  /* 0x000000041b0a7825 */ /* 0x000fe200078e0210 */
[----:B------:R-:W-:Y:S01]  /*0590*/  MOV R8, 0x0 ;  /* 0x0000000000087802 */ /* 0x000fe20000000f00 */
[----:B------:R-:W0:Y:S03]  /*05a0*/  LDCU.64 UR4, c[0x4][0x10] ;  /* 0x01000200ff0477ac */ /* 0x000e260008000a00 */
[----:B------:R-:W2:Y:S01]  /*05b0*/  LDG.E R0, desc[UR36][R10.64+-0x8] ;  /* 0xfffff8240a007981 */ /* 0x000ea2000c1e1900 */
[----:B------:R-:W-:Y:S01]  /*05c0*/  VIADD R22, R22, 0x4 ;  /* 0x0000000416167836 */ /* 0x000fe20000000000 */
[----:B------:R-:W1:Y:S01]  /*05d0*/  LDC.64 R8, c[0x4][R8] ;  /* 0x0100000008087b82 */ /* 0x000e620000000a00 */
[----:B------:R-:W-:Y:S02]  /*05e0*/  IMAD.MOV.U32 R6, RZ, RZ, R19 ;  /* 0x000000ffff067224 */ /* 0x000fe400078e0013 */
[----:B------:R-:W-:Y:S01]  /*05f0*/  IMAD.MOV.U32 R7, RZ, RZ, R18 ;  /* 0x000000ffff077224 */ /* 0x000fe200078e0012 */
[----:B------:R-:W-:Y:S01]  /*0600*/  ISETP.NE.AND P0, PT, R22, RZ, PT ;  /* 0x000000ff1600720c */ /* 0x000fe20003f05270 */
[----:B0-----:R-:W-:Y:S01]  /*0610*/  IMAD.U32 R4, RZ, RZ, UR4 ;  /* 0x00000004ff047e24 */ /* 0x001fe2000f8e00ff */
[----:B------:R-:W-:Y:S01]  /*0620*/  MOV R5, UR5 ;  /* 0x0000000500057c02 */ /* 0x000fe20008000f00 */
[----:B--2---:R0:W-:Y:S02]  /*0630*/  STL [R1], R0 ;  /* 0x0000000001007387 */ /* 0x0041e40000100800 */
[----:B01----:R-:W-:-:S08]  /*0640*/  P2R R0, PR, RZ, 0x1 ;  /* 0x00000001ff007803 */ /* 0x003fd00000000000 */
[----:B------:R-:W-:-:S07]  /*0650*/  LEPC R20, `(.L_x_9) ;  /* 0x000000001014794e */ /* 0x000fce0000000000 */
[----:B------:R-:W-:Y:S05]  /*0660*/  CALL.ABS.NOINC R8 ;  /* 0x0000000008007343 */ /* 0x000fea0003c00000 */
.L_x_9:
[----:B------:R-:W-:Y:S01]  /*0670*/  MOV R28, R16 ;  /* 0x00000010001c7202 */ /* 0x000fe20000000f00 */
[----:B------:R-:W-:Y:S01]  /*0680*/  IMAD.MOV.U32 R29, RZ, RZ, R17 ;  /* 0x000000ffff1d7224 */ /* 0x000fe200078e0011 */
[----:B------:R-:W-:Y:S01]  /*0690*/  MOV R23, 0x0 ;  /* 0x0000000000177802 */ /* 0x000fe20000000f00 */
[----:B------:R-:W0:Y:S02]  /*06a0*/  LDCU.64 UR4, c[0x4][0x10] ;  /* 0x01000200ff0477ac */ /* 0x000e240008000a00 */
[----:B------:R-:W-:-:S05]  /*06b0*/  IMAD.WIDE R28, R27, 0x4, R28 ;  /* 0x000000041b1c7825 */ /* 0x000fca00078e021c */
[----:B------:R-:W2:Y:S01]  /*06c0*/  LDG.E R0, desc[UR36][R28.64+-0x4] ;  /* 0xfffffc241c007981 */ /* 0x000ea2000c1e1900 */
[----:B------:R1:W3:Y:S01]  /*06d0*/  LDC.64 R8, c[0x4][R23] ;  /* 0x0100000017087b82 */ /* 0x0002e20000000a00 */
[----:B------:R-:W-:Y:S02]  /*06e0*/  IMAD.MOV.U32 R6, RZ, RZ, R19 ;  /* 0x000000ffff067224 */ /* 0x000fe400078e0013 */
[----:B------:R-:W-:Y:S02]  /*06f0*/  IMAD.MOV.U32 R7, RZ, RZ, R18 ;  /* 0x000000ffff077224 */ /* 0x000fe400078e0012 */
[----:B0-----:R-:W-:Y:S01]  /*0700*/  IMAD.U32 R4, RZ, RZ, UR4 ;  /* 0x00000004ff047e24 */ /* 0x001fe2000f8e00ff */
[----:B------:R-:W-:Y:S01]  /*0710*/  MOV R5, UR5 ;  /* 0x0000000500057c02 */ /* 0x000fe20008000f00 */
[----:B--23--:R1:W-:Y:S06]  /*0720*/  STL [R1], R0 ;  /* 0x0000000001007387 */ /* 0x00c3ec0000100800 */
[----:B------:R-:W-:-:S07]  /*0730*/  LEPC R20, `(.L_x_10) ;  /* 0x000000001014794e */ /* 0x000fce0000000000 */
[----:B-1----:R-:W-:Y:S05]  /*0740*/  CALL.ABS.NOINC R8 ;  /* 0x0000000008007343 */ /* 0x002fea0003c00000 */
.L_x_10:
[----:B------:R-:W2:Y:S01]  /*0750*/  LDG.E R0, desc[UR36][R28.64] ;  /* 0x000000241c007981 */ /* 0x000ea2000c1e1900 */
[----:B------:R0:W1:Y:S01]  /*0760*/  LDC.64 R8, c[0x4][R23] ;  /* 0x0100000017087b82 */ /* 0x0000620000000a00 */
[----:B------:R-:W3:Y:S01]  /*0770*/  LDCU.64 UR4, c[0x4][0x10] ;  /* 0x01000200ff0477ac */ /* 0x000ee20008000a00 */
[----:B------:R-:W-:Y:S01]  /*0780*/  IMAD.MOV.U32 R6, RZ, RZ, R19 ;  /* 0x000000ffff067224 */ /* 0x000fe200078e0013 */
[----:B------:R-:W-:Y:S02]  /*0790*/  MOV R7, R18 ;  /* 0x0000001200077202 */ /* 0x000fe40000000f00 */
[----:B---3--:R-:W-:Y:S01]  /*07a0*/  MOV R4, UR4 ;  /* 0x0000000400047c02 */ /* 0x008fe20008000f00 */
[----:B------:R-:W-:Y:S01]  /*07b0*/  IMAD.U32 R5, RZ, RZ, UR5 ;  /* 0x00000005ff057e24 */ /* 0x000fe2000f8e00ff */
[----:B-12---:R0:W-:Y:S06]  /*07c0*/  STL [R1], R0 ;  /* 0x0000000001007387 */ /* 0x0061ec0000100800 */
[----:B------:R-:W-:-:S07]  /*07d0*/  LEPC R20, `(.L_x_11) ;  /* 0x000000001014794e */ /* 0x000fce0000000000 */
[----:B0-----:R-:W-:Y:S05]  /*07e0*/  CALL.ABS.NOINC R8 ;  /* 0x0000000008007343 */ /* 0x001fea0003c00000 */
.L_x_11:
[----:B------:R-:W2:Y:S01]  /*07f0*/  LDG.E R28, desc[UR36][R28.64+0x4] ;  /* 0x000004241c1c7981 */ /* 0x000ea2000c1e1900 */
[----:B------:R0:W1:Y:S01]  /*0800*/  LDC.64 R8, c[0x4][R23] ;  /* 0x0100000017087b82 */ /* 0x0000620000000a00 */
[----:B------:R-:W3:Y:S01]  /*0810*/  LDCU.64 UR4, c[0x4][0x10] ;  /* 0x01000200ff0477ac */ /* 0x000ee20008000a00 */
[----:B------:R-:W-:Y:S01]  /*0820*/  MOV R6, R19 ;  /* 0x0000001300067202 */ /* 0x000fe20000000f00 */
[----:B------:R-:W-:Y:S02]  /*0830*/  IMAD.MOV.U32 R7, RZ, RZ, R18 ;  /* 0x000000ffff077224 */ /* 0x000fe400078e0012 */
[----:B---3--:R-:W-:Y:S02]  /*0840*/  IMAD.U32 R4, RZ, RZ, UR4 ;  /* 0x00000004ff047e24 */ /* 0x008fe4000f8e00ff */
[----:B------:R-:W-:Y:S01]  /*0850*/  IMAD.U32 R5, RZ, RZ, UR5 ;  /* 0x00000005ff057e24 */ /* 0x000fe2000f8e00ff */
[----:B-12---:R0:W-:Y:S06]  /*0860*/  STL [R1], R28 ;  /* 0x0000001c01007387 */ /* 0x0061ec0000100800 */
[----:B------:R-:W-:-:S07]  /*0870*/  LEPC R20, `(.L_x_12) ;  /* 0x000000001014794e */ /* 0x000fce0000000000 */
[----:B0-----:R-:W-:Y:S05]  /*0880*/  CALL.ABS.NOINC R8 ;  /* 0x0000000008007343 */ /* 0x001fea0003c00000 */
.L_x_12:
[----:B------:R-:W-:Y:S01]  /*0890*/  ISETP.NE.AND P6, PT, R22, RZ, PT ;  /* 0x000000ff1600720c */ /* 0x000fe20003fc5270 */
[----:B------:R-:W-:-:S12]  /*08a0*/  VIADD R27, R27, 0x4 ;  /* 0x000000041b1b7836 */ /* 0x000fd80000000000 */
[----:B------:R-:W-:Y:S05]  /*08b0*/  @P6 BRA `(.L_x_13) ;  /* 0xfffffffc00306947 */ /* 0x000fea000383ffff */
.L_x_8:
[----:B------:R-:W-:Y:S05]  /*08c0*/  BSYNC.RECONVERGENT B6 ;  /* 0x0000000000067941 */ /* 0x000fea0003800200 */
.L_x_7:
[----:B------:R-:W-:-:S13]  /*08d0*/  ISETP.NE.AND P0, PT, R24, RZ, PT ;  /* 0x000000ff1800720c */ /* 0x000fda0003f05270 */
[----:B------:R-:W-:Y:S05]  /*08e0*/  @!P0 EXIT ;  /* 0x000000000000894d */ /* 0x000fea0003800000 */
[----:B------:R-:W-:Y:S01]  /*08f0*/  IADD3 R25, PT, PT, R2, R25, RZ ;  /* 0x0000001902197210 */ /* 0x000fe20007ffe0ff */
[----:B------:R-:W-:-:S07]  /*0900*/  IMAD.MOV R24, RZ, RZ, -R24 ;  /* 0x000000ffff187224 */ /* 0x000fce00078e0a18 */
.L_x_15:
[----:B------:R-:W0:Y:S01]  /*0910*/  LDC.64 R2, c[0x0][0x390] ;  /* 0x0000e400ff027b82 */ /* 0x000e220000000a00 */
[----:B------:R-:W-:Y:S01]  /*0920*/  MOV R0, 0x0 ;  /* 0x0000000000007802 */ /* 0x000fe20000000f00 */
[----:B------:R-:W1:Y:S01]  /*0930*/  LDCU.64 UR4, c[0x4][0x10] ;  /* 0x01000200ff0477ac */ /* 0x000e620008000a00 */
[----:B0-----:R-:W-:-:S06]  /*0940*/  IMAD.WIDE R2, R25, 0x4, R2 ;  /* 0x0000000419027825 */ /* 0x001fcc00078e0202 */
[----:B------:R-:W2:Y:S01]  /*0950*/  LDG.E R2, desc[UR36][R2.64] ;  /* 0x0000002402027981 */ /* 0x000ea2000c1e1900 */
[----:B------:R0:W3:Y:S01]  /*0960*/  LDC.64 R8, c[0x4][R0] ;  /* 0x0100000000087b82 */ /* 0x0000e20000000a00 */
[----:B------:R-:W-:Y:S01]  /*0970*/  VIADD R24, R24, 0x1 ;  /* 0x0000000118187836 */ /* 0x000fe20000000000 */
[----:B-1----:R-:W-:Y:S01]  /*0980*/  MOV R4, UR4 ;  /* 0x0000000400047c02 */ /* 0x002fe20008000f00 */
[----:B------:R-:W-:Y:S01]  /*0990*/  IMAD.U32 R5, RZ, RZ, UR5 ;  /* 0x00000005ff057e24 */ /* 0x000fe2000f8e00ff */
[----:B------:R-:W-:Y:S01]  /*09a0*/  MOV R7, R18 ;  /* 0x0000001200077202 */ /* 0x000fe20000000f00 */
[----:B------:R-:W-:Y:S01]  /*09b0*/  IMAD.MOV.U32 R6, RZ, RZ, R19 ;  /* 0x000000ffff067224 */ /* 0x000fe200078e0013 */
[----:B------:R-:W-:Y:S01]  /*09c0*/  ISETP.NE.AND P0, PT, R24, RZ, PT ;  /* 0x000000ff1800720c */ /* 0x000fe20003f05270 */
[----:B--2---:R1:W-:Y:S03]  /*09d0*/  STL [R1], R2 ;  /* 0x0000000201007387 */ /* 0x0043e60000100800 */
[----:B01-3--:R-:W-:-:S09]  /*09e0*/  P2R R2, PR, RZ, 0x1 ;  /* 0x00000001ff027803 */ /* 0x00bfd20000000000 */
[----:B------:R-:W-:-:S07]  /*09f0*/  LEPC R20, `(.L_x_14) ;  /* 0x000000001014794e */ /* 0x000fce0000000000 */
[----:B------:R-:W-:Y:S05]  /*0a00*/  CALL.ABS.NOINC R8 ;  /* 0x0000000008007343 */ /* 0x000fea0003c00000 */
.L_x_14:
[----:B------:R-:W-:Y:S01]  /*0a10*/  ISETP.NE.AND P6, PT, R2, RZ, PT ;  /* 0x000000ff0200720c */ /* 0x000fe20003fc5270 */
[----:B------:R-:W-:-:S12]  /*0a20*/  VIADD R25, R25, 0x1 ;  /* 0x0000000119197836 */ /* 0x000fd80000000000 */
[----:B------:R-:W-:Y:S05]  /*0a30*/  @P6 BRA `(.L_x_15) ;  /* 0xfffffffc00b46947 */ /* 0x000fea000383ffff */
[----:B------:R-:W-:Y:S05]  /*0a40*/  EXIT ;  /* 0x000000000000794d */ /* 0x000fea0003800000 */
.L_x_16:
[----:B------:R-:W-:-:S00]  /*0a50*/  BRA `(.L_x_16) ;  /* 0xfffffffc00fc7947 */ /* 0x000fc0000383ffff */
[----:B------:R-:W-:-:S00]  /*0a60*/  NOP ;  /* 0x0000000000007918 */ /* 0x000fc00000000000 */
        /* <DEDUP_REMOVED lines=9> */
.L_x_17:


//--------------------- .nv.global.init           --------------------------
	.section	.nv.global.init,"aw",@progbits
.nv.global.init:
	.type		$str$1,@object
	.size		$str$1,($str - $str$1)
$str$1:
        /*0000*/ 	.byte	0x6d, 0x61, 0x72, 0x6b, 0x65, 0x64, 0x42, 0x75, 0x63, 0x6b, 0x65, 0x74, 0x73, 0x5b, 0x62, 0x6c
        /*0010*/ 	.byte	0x6f, 0x63, 0x6b, 0x4b, 0x73, 0x4f, 0x66, 0x66, 0x73, 0x65, 0x74, 0x20, 0x2b, 0x20, 0x69, 0x5d
        /*0020*/ 	.byte	0x3d, 0x25, 0x64, 0x20, 0x20, 0x20, 0x20, 0x20, 0x20, 0x00
	.type		$str,@object
	.size		$str,(.L_0 - $str)
$str:
        /*002a*/ 	.byte	0x0a, 0x20, 0x74, 0x68, 0x72, 0x65, 0x61, 0x64, 0x20, 0x25, 0x64, 0x2c, 0x20, 0x20, 0x62, 0x6c
        /*003a*/ 	.byte	0x6f, 0x63, 0x6b, 0x4e, 0x75, 0x6d, 0x4b, 0x73, 0x20, 0x25, 0x64, 0x2c, 0x20, 0x62, 0x6c, 0x6f
        /*004a*/ 	.byte	0x63, 0x6b, 0x4b, 0x73, 0x4f, 0x66, 0x66, 0x73, 0x65, 0x74, 0x20, 0x25, 0x64, 0x20, 0x0a, 0x00
.L_0:


//--------------------- .nv.shared.reserved.0     --------------------------
	.section	.nv.shared.reserved.0,"aw",@nobits
	.weak		__nv_reservedSMEM_offset_0_alias
	.size		__nv_reservedSMEM_offset_0_alias, 0, 64
	.other		__nv_reservedSMEM_offset_0_alias,@"STO_CUDA_RESERVED_SHARED STV_DEFAULT"
__nv_reservedSMEM_offset_0_alias:
	.zero		0
	.zero		64


//--------------------- .nv.constant0._Z26findKbucketsByBlock_kernelPjS_S_S_S_S_iii --------------------------
	.section	.nv.constant0._Z26findKbucketsByBlock_kernelPjS_S_S_S_S_iii,"a",@progbits
	.sectionflags	@""
	.align	4
.nv.constant0._Z26findKbucketsByBlock_kernelPjS_S_S_S_S_iii:
	.zero		956


//--------------------- SYMBOLS --------------------------

	.type		.nv.reservedSmem.offset0,@object
	.size		.nv.reservedSmem.offset0,0x4
	.type		vprintf,@function
